//
// Generated by NVIDIA NVVM Compiler
//
// Compiler Build ID: CL-36424714
// Cuda compilation tools, release 13.0, V13.0.88
// Based on NVVM 20.0.0
//

.version 9.0
.target sm_100
.address_size 64

	// .globl	_Z14convolve2D_GPUPhS_Pd

.visible .entry _Z14convolve2D_GPUPhS_Pd(
	.param .u64 .ptr .align 1 _Z14convolve2D_GPUPhS_Pd_param_0,
	.param .u64 .ptr .align 1 _Z14convolve2D_GPUPhS_Pd_param_1,
	.param .u64 .ptr .align 1 _Z14convolve2D_GPUPhS_Pd_param_2
)
{
	.reg .pred 	%p<19>;
	.reg .b16 	%rs<10>;
	.reg .b32 	%r<25>;
	.reg .b64 	%rd<23>;
	.reg .b64 	%fd<47>;

	ld.param.u64 	%rd5, [_Z14convolve2D_GPUPhS_Pd_param_0];
	ld.param.u64 	%rd6, [_Z14convolve2D_GPUPhS_Pd_param_1];
	ld.param.u64 	%rd7, [_Z14convolve2D_GPUPhS_Pd_param_2];
	cvta.to.global.u64 	%rd1, %rd7;
	cvta.to.global.u64 	%rd2, %rd5;
	cvta.to.global.u64 	%rd3, %rd6;
	mov.u32 	%r10, %tid.x;
	mov.u32 	%r11, %ntid.x;
	mov.u32 	%r12, %tid.y;
	mad.lo.s32 	%r24, %r11, %r12, %r10;
	mov.u32 	%r13, %ntid.y;
	mul.lo.s32 	%r2, %r11, %r13;
$L__BB0_1:
	mul.hi.u32 	%r14, %r24, -776530087;
	shr.u32 	%r15, %r14, 13;
	mul.lo.s32 	%r16, %r15, 10000;
	sub.s32 	%r4, %r24, %r16;
	add.s32 	%r5, %r4, -1;
	add.s32 	%r6, %r15, -1;
	add.s32 	%r7, %r16, -10000;
	max.u32 	%r17, %r6, %r5;
	setp.gt.u32 	%p3, %r17, 9999;
	mov.f64 	%fd40, 0d0000000000000000;
	@%p3 bra 	$L__BB0_3;
	add.s32 	%r18, %r5, %r7;
	cvt.u64.u32 	%rd8, %r18;
	add.s64 	%rd9, %rd2, %rd8;
	ld.global.u8 	%rs1, [%rd9];
	cvt.rn.f64.u16 	%fd19, %rs1;
	ld.global.f64 	%fd20, [%rd1];
	fma.rn.f64 	%fd40, %fd20, %fd19, 0d0000000000000000;
$L__BB0_3:
	setp.gt.u32 	%p4, %r6, 9999;
	@%p4 bra 	$L__BB0_5;
	add.s32 	%r19, %r4, %r7;
	cvt.u64.u32 	%rd10, %r19;
	add.s64 	%rd11, %rd2, %rd10;
	ld.global.u8 	%rs2, [%rd11];
	cvt.rn.f64.u16 	%fd21, %rs2;
	ld.global.f64 	%fd22, [%rd1+8];
	fma.rn.f64 	%fd40, %fd22, %fd21, %fd40;
$L__BB0_5:
	setp.gt.u32 	%p5, %r6, 9999;
	setp.lt.u32 	%p1, %r4, 9999;
	not.pred 	%p7, %p1;
	or.pred  	%p8, %p5, %p7;
	@%p8 bra 	$L__BB0_7;
	add.s32 	%r20, %r4, %r7;
	cvt.u64.u32 	%rd12, %r20;
	add.s64 	%rd13, %rd2, %rd12;
	ld.global.u8 	%rs3, [%rd13+1];
	cvt.rn.f64.u16 	%fd23, %rs3;
	ld.global.f64 	%fd24, [%rd1+16];
	fma.rn.f64 	%fd40, %fd24, %fd23, %fd40;
$L__BB0_7:
	setp.gt.u32 	%p9, %r5, 9999;
	add.s32 	%r8, %r7, 10000;
	@%p9 bra 	$L__BB0_9;
	add.s32 	%r21, %r5, %r8;
	cvt.u64.u32 	%rd14, %r21;
	add.s64 	%rd15, %rd2, %rd14;
	ld.global.u8 	%rs4, [%rd15];
	cvt.rn.f64.u16 	%fd25, %rs4;
	ld.global.f64 	%fd26, [%rd1+24];
	fma.rn.f64 	%fd40, %fd26, %fd25, %fd40;
$L__BB0_9:
	setp.gt.u32 	%p10, %r4, 9998;
	add.s32 	%r22, %r4, %r8;
	cvt.u64.u32 	%rd16, %r22;
	add.s64 	%rd4, %rd2, %rd16;
	ld.global.u8 	%rs5, [%rd4];
	cvt.rn.f64.u16 	%fd27, %rs5;
	ld.global.f64 	%fd28, [%rd1+32];
	fma.rn.f64 	%fd44, %fd28, %fd27, %fd40;
	@%p10 bra 	$L__BB0_11;
	ld.global.u8 	%rs6, [%rd4+1];
	cvt.rn.f64.u16 	%fd29, %rs6;
	ld.global.f64 	%fd30, [%rd1+40];
	fma.rn.f64 	%fd44, %fd30, %fd29, %fd44;
$L__BB0_11:
	setp.gt.u32 	%p11, %r5, 9999;
	setp.gt.u32 	%p12, %r24, 99989999;
	or.pred  	%p13, %p12, %p11;
	@%p13 bra 	$L__BB0_13;
	cvt.u64.u32 	%rd17, %r5;
	cvt.u64.u32 	%rd18, %r8;
	add.s64 	%rd19, %rd17, %rd18;
	add.s64 	%rd20, %rd2, %rd19;
	ld.global.u8 	%rs7, [%rd20+10000];
	cvt.rn.f64.u16 	%fd31, %rs7;
	ld.global.f64 	%fd32, [%rd1+48];
	fma.rn.f64 	%fd44, %fd32, %fd31, %fd44;
$L__BB0_13:
	setp.gt.u32 	%p15, %r24, 99989999;
	mov.pred 	%p18, 0;
	@%p15 bra 	$L__BB0_15;
	ld.global.u8 	%rs8, [%rd4+10000];
	cvt.rn.f64.u16 	%fd33, %rs8;
	ld.global.f64 	%fd34, [%rd1+56];
	fma.rn.f64 	%fd44, %fd34, %fd33, %fd44;
	mov.pred 	%p18, %p1;
$L__BB0_15:
	not.pred 	%p16, %p18;
	@%p16 bra 	$L__BB0_17;
	ld.global.u8 	%rs9, [%rd4+10001];
	cvt.rn.f64.u16 	%fd35, %rs9;
	ld.global.f64 	%fd36, [%rd1+64];
	fma.rn.f64 	%fd44, %fd36, %fd35, %fd44;
$L__BB0_17:
	abs.f64 	%fd37, %fd44;
	add.f64 	%fd38, %fd37, 0d3FE0000000000000;
	cvt.rzi.u32.f64 	%r23, %fd38;
	cvt.u64.u32 	%rd21, %r24;
	add.s64 	%rd22, %rd3, %rd21;
	st.global.u8 	[%rd22], %r23;
	add.s32 	%r24, %r24, %r2;
	setp.lt.u32 	%p17, %r24, 100000000;
	@%p17 bra 	$L__BB0_1;
	ret;

}


// ===== COMPILED SASS (sm_100) =====

	.target	sm_100

	.elftype	@"ET_EXEC"


//--------------------- .note.nv.tkinfo           --------------------------
	.section	.note.nv.tkinfo,"",@"SHT_NOTE"
	.sectionflags	@"SHF_NOTE_NV_TKINFO"
	.tkinfo
        /*0018*/ 	.word	0x00000002
        /*0030*/ 	.string	""
        /*0030*/ 	.string	"ptxas"
        /*0030*/ 	.string	"Cuda compilation tools, release 13.0, V13.0.88"
        /*0030*/ 	.string	"Build cuda_13.0.r13.0/compiler.36424714_0"
        /*0030*/ 	.string	"-arch sm_100 -m 64 "



//--------------------- .note.nv.cuinfo           --------------------------
	.section	.note.nv.cuinfo,"",@"SHT_NOTE"
	.sectionflags	@"SHF_NOTE_NV_CUINFO"
        /*0018*/ 	.short	0x0002
        /*001a*/ 	.short	0x0064
        /*001c*/ 	.short	0x0082
	.zero		2


//--------------------- .nv.info                  --------------------------
	.section	.nv.info,"",@"SHT_CUDA_INFO"
	.align	4


	//----- nvinfo : EIATTR_REGCOUNT
	.align		4
        /*0000*/ 	.byte	0x04, 0x2f
        /*0002*/ 	.short	(.L_1 - .L_0)
	.align		4
.L_0:
        /*0004*/ 	.word	index@(_Z14convolve2D_GPUPhS_Pd)
        /*0008*/ 	.word	0x00000020


	//----- nvinfo : EIATTR_FRAME_SIZE
	.align		4
.L_1:
        /*000c*/ 	.byte	0x04, 0x11
        /*000e*/ 	.short	(.L_3 - .L_2)
	.align		4
.L_2:
        /*0010*/ 	.word	index@(_Z14convolve2D_GPUPhS_Pd)
        /*0014*/ 	.word	0x00000000


	//----- nvinfo : EIATTR_MIN_STACK_SIZE
	.align		4
.L_3:
        /*0018*/ 	.byte	0x04, 0x12
        /*001a*/ 	.short	(.L_5 - .L_4)
	.align		4
.L_4:
        /*001c*/ 	.word	index@(_Z14convolve2D_GPUPhS_Pd)
        /*0020*/ 	.word	0x00000000
.L_5:


//--------------------- .nv.compat                --------------------------
	.section	.nv.compat,"",@"SHT_CUDA_COMPAT_INFO"
	.align	4
        /*0000*/ 	.byte	0x02, 0x09, 0x00, 0x00, 0x02, 0x02, 0x01, 0x00, 0x02, 0x05, 0x05, 0x00, 0x03, 0x07, 0x01, 0x01
        /*0010*/ 	.byte	0x02, 0x03, 0x00, 0x00, 0x02, 0x06, 0x01, 0x00, 0x04, 0x0b, 0x08, 0x00, 0x01, 0x00, 0x00, 0x00
        /*0020*/ 	.byte	0x00, 0x00, 0x00, 0x00


//--------------------- .nv.info._Z14convolve2D_GPUPhS_Pd --------------------------
	.section	.nv.info._Z14convolve2D_GPUPhS_Pd,"",@"SHT_CUDA_INFO"
	.sectionflags	@""
	.align	4


	//----- nvinfo : EIATTR_CUDA_API_VERSION
	.align		4
        /*0000*/ 	.byte	0x04, 0x37
        /*0002*/ 	.short	(.L_7 - .L_6)
.L_6:
        /*0004*/ 	.word	0x00000082


	//----- nvinfo : EIATTR_KPARAM_INFO
	.align		4
.L_7:
        /*0008*/ 	.byte	0x04, 0x17
        /*000a*/ 	.short	(.L_9 - .L_8)
.L_8:
        /*000c*/ 	.word	0x00000000
        /*0010*/ 	.short	0x0002
        /*0012*/ 	.short	0x0010
        /*0014*/ 	.byte	0x00, 0xf5, 0x21, 0x00


	//----- nvinfo : EIATTR_KPARAM_INFO
	.align		4
.L_9:
        /*0018*/ 	.byte	0x04, 0x17
        /*001a*/ 	.short	(.L_11 - .L_10)
.L_10:
        /*001c*/ 	.word	0x00000000
        /*0020*/ 	.short	0x0001
        /*0022*/ 	.short	0x0008
        /*0024*/ 	.byte	0x00, 0xf5, 0x21, 0x00


	//----- nvinfo : EIATTR_KPARAM_INFO
	.align		4
.L_11:
        /*0028*/ 	.byte	0x04, 0x17
        /*002a*/ 	.short	(.L_13 - .L_12)
.L_12:
        /*002c*/ 	.word	0x00000000
        /*0030*/ 	.short	0x0000
        /*0032*/ 	.short	0x0000
        /*0034*/ 	.byte	0x00, 0xf5, 0x21, 0x00


	//----- nvinfo : EIATTR_SPARSE_MMA_MASK
	.align		4
.L_13:
        /*0038*/ 	.byte	0x03, 0x50
        /*003a*/ 	.short	0x0000


	//----- nvinfo : EIATTR_MAXREG_COUNT
	.align		4
        /*003c*/ 	.byte	0x03, 0x1b
        /*003e*/ 	.short	0x00ff


	//----- nvinfo : EIATTR_MERCURY_ISA_VERSION
	.align		4
        /*0040*/ 	.byte	0x03, 0x5f
        /*0042*/ 	.short	0x0101


	//----- nvinfo : EIATTR_VRC_CTA_INIT_COUNT
	.align		4
        /*0044*/ 	.byte	0x02, 0x4a
	.zero		1
	.zero		1


	//----- nvinfo : EIATTR_EXIT_INSTR_OFFSETS
	.align		4
        /*0048*/ 	.byte	0x04, 0x1c
        /*004a*/ 	.short	(.L_15 - .L_14)


	//   ....[0]....
.L_14:
        /*004c*/ 	.word	0x000005d0


	//----- nvinfo : EIATTR_CRS_STACK_SIZE
	.align		4
.L_15:
        /*0050*/ 	.byte	0x04, 0x1e
        /*0052*/ 	.short	(.L_17 - .L_16)
.L_16:
        /*0054*/ 	.word	0x00000000


	//----- nvinfo : EIATTR_CBANK_PARAM_SIZE
	.align		4
.L_17:
        /*0058*/ 	.byte	0x03, 0x19
        /*005a*/ 	.short	0x0018


	//----- nvinfo : EIATTR_PARAM_CBANK
	.align		4
        /*005c*/ 	.byte	0x04, 0x0a
        /*005e*/ 	.short	(.L_19 - .L_18)
	.align		4
.L_18:
        /*0060*/ 	.word	index@(.nv.constant0._Z14convolve2D_GPUPhS_Pd)
        /*0064*/ 	.short	0x0380
        /*0066*/ 	.short	0x0018


	//----- nvinfo : EIATTR_SW_WAR
	.align		4
.L_19:
        /*0068*/ 	.byte	0x04, 0x36
        /*006a*/ 	.short	(.L_21 - .L_20)
.L_20:
        /*006c*/ 	.word	0x00000008
.L_21:


//--------------------- .nv.callgraph             --------------------------
	.section	.nv.callgraph,"",@"SHT_CUDA_CALLGRAPH"
	.align	4
	.sectionentsize	8
	.align		4
        /*0000*/ 	.word	0x00000000
	.align		4
        /*0004*/ 	.word	0xffffffff
	.align		4
        /*0008*/ 	.word	0x00000000
	.align		4
        /*000c*/ 	.word	0xfffffffe
	.align		4
        /*0010*/ 	.word	0x00000000
	.align		4
        /*0014*/ 	.word	0xfffffffd
	.align		4
        /*0018*/ 	.word	0x00000000
	.align		4
        /*001c*/ 	.word	0xfffffffc


//--------------------- .text._Z14convolve2D_GPUPhS_Pd --------------------------
	.section	.text._Z14convolve2D_GPUPhS_Pd,"ax",@progbits
	.align	128
        .global         _Z14convolve2D_GPUPhS_Pd
        .type           _Z14convolve2D_GPUPhS_Pd,@function
        .size           _Z14convolve2D_GPUPhS_Pd,(.L_x_2 - _Z14convolve2D_GPUPhS_Pd)
        .other          _Z14convolve2D_GPUPhS_Pd,@"STO_CUDA_ENTRY STV_DEFAULT"
_Z14convolve2D_GPUPhS_Pd:
.text._Z14convolve2D_GPUPhS_Pd:
[----:B------:R-:W-:Y:S01]  /*0000*/  LDC R1, c[0x0][0x37c] ;  /* 0x0000df00ff017b82 */ /* 0x000fe20000000800 */
[----:B------:R-:W0:Y:S01]  /*0010*/  S2R R0, SR_TID.X ;  /* 0x0000000000007919 */ /* 0x000e220000002100 */
[----:B------:R-:W1:Y:S01]  /*0020*/  LDCU UR5, c[0x0][0x360] ;  /* 0x00006c00ff0577ac */ /* 0x000e620008000800 */
[----:B------:R-:W0:Y:S01]  /*0030*/  S2R R3, SR_TID.Y ;  /* 0x0000000000037919 */ /* 0x000e220000002200 */
[----:B------:R-:W1:Y:S01]  /*0040*/  LDCU UR4, c[0x0][0x364] ;  /* 0x00006c80ff0477ac */ /* 0x000e620008000800 */
[----:B------:R-:W2:Y:S01]  /*0050*/  LDCU.64 UR6, c[0x0][0x358] ;  /* 0x00006b00ff0677ac */ /* 0x000ea20008000a00 */
[----:B------:R-:W3:Y:S01]  /*0060*/  LDCU.64 UR10, c[0x0][0x388] ;  /* 0x00007100ff0a77ac */ /* 0x000ee20008000a00 */
[----:B------:R-:W4:Y:S01]  /*0070*/  LDCU.64 UR8, c[0x0][0x380] ;  /* 0x00007000ff0877ac */ /* 0x000f220008000a00 */
[----:B-1----:R-:W-:Y:S02]  /*0080*/  UIMAD UR4, UR5, UR4, URZ ;  /* 0x00000004050472a4 */ /* 0x002fe4000f8e02ff */
[----:B0-234-:R-:W-:-:S10]  /*0090*/  IMAD R0, R3, UR5, R0 ;  /* 0x0000000503007c24 */ /* 0x01dfd4000f8e0200 */
.L_x_0:
[----:B------:R-:W-:Y:S01]  /*00a0*/  IMAD.HI.U32 R2, R0, -0x2e48e8a7, RZ ;  /* 0xd1b7175900027827 */ /* 0x000fe200078e00ff */
[----:B0-----:R-:W0:Y:S04]  /*00b0*/  LDC.64 R16, c[0x0][0x390] ;  /* 0x0000e400ff107b82 */ /* 0x001e280000000a00 */
[----:B------:R-:W-:-:S05]  /*00c0*/  SHF.R.U32.HI R2, RZ, 0xd, R2 ;  /* 0x0000000dff027819 */ /* 0x000fca0000011602 */
[C---:B------:R-:W-:Y:S02]  /*00d0*/  IMAD R3, R2.reuse, 0x2710, RZ ;  /* 0x0000271002037824 */ /* 0x040fe400078e02ff */
[----:B------:R-:W-:Y:S02]  /*00e0*/  VIADD R5, R2, 0xffffffff ;  /* 0xffffffff02057836 */ /* 0x000fe40000000000 */
[----:B------:R-:W-:Y:S02]  /*00f0*/  IMAD.IADD R2, R0, 0x1, -R3 ;  /* 0x0000000100027824 */ /* 0x000fe400078e0a03 */
[----:B------:R-:W-:Y:S01]  /*0100*/  VIADD R19, R3, 0xffffd8f0 ;  /* 0xffffd8f003137836 */ /* 0x000fe20000000000 */
[----:B------:R-:W-:Y:S01]  /*0110*/  ISETP.GT.U32.AND P0, PT, R5, 0x270f, PT ;  /* 0x0000270f0500780c */ /* 0x000fe20003f04070 */
[----:B------:R-:W-:-:S05]  /*0120*/  VIADD R18, R2, 0xffffffff ;  /* 0xffffffff02127836 */ /* 0x000fca0000000000 */
[----:B------:R-:W-:-:S04]  /*0130*/  VIMNMX.U32 R4, PT, PT, R18, R5, !PT ;  /* 0x0000000512047248 */ /* 0x000fc80007fe0000 */
[----:B------:R-:W-:-:S03]  /*0140*/  ISETP.GT.U32.AND P6, PT, R4, 0x270f, PT ;  /* 0x0000270f0400780c */ /* 0x000fc60003fc4070 */
[----:B------:R-:W1:Y:S01]  /*0150*/  @!P0 LDC.64 R6, c[0x0][0x380] ;  /* 0x0000e000ff068b82 */ /* 0x000e620000000a00 */
[--C-:B------:R-:W-:Y:S01]  /*0160*/  @!P0 IMAD.IADD R13, R2, 0x1, R19.reuse ;  /* 0x00000001020d8824 */ /* 0x100fe200078e0213 */
[----:B0-----:R-:W2:Y:S08]  /*0170*/  @!P0 LDG.E.64 R10, desc[UR6][R16.64+0x8] ;  /* 0x00000806100a8981 */ /* 0x001eb0000c1e1b00 */
[----:B------:R-:W-:-:S05]  /*0180*/  @!P6 IMAD.IADD R8, R18, 0x1, R19 ;  /* 0x000000011208e824 */ /* 0x000fca00078e0213 */
[----:B------:R-:W-:-:S05]  /*0190*/  @!P6 IADD3 R8, P1, PT, R8, UR8, RZ ;  /* 0x000000080808ec10 */ /* 0x000fca000ff3e0ff */
[----:B------:R-:W-:-:S05]  /*01a0*/  @!P6 IMAD.X R9, RZ, RZ, UR9, P1 ;  /* 0x00000009ff09ee24 */ /* 0x000fca00088e06ff */
[----:B------:R-:W3:Y:S01]  /*01b0*/  @!P6 LDG.E.U8 R8, desc[UR6][R8.64] ;  /* 0x000000060808e981 */ /* 0x000ee2000c1e1100 */
[----:B-1----:R-:W-:-:S05]  /*01c0*/  @!P0 IADD3 R12, P1, PT, R13, R6, RZ ;  /* 0x000000060d0c8210 */ /* 0x002fca0007f3e0ff */
[----:B------:R-:W-:Y:S02]  /*01d0*/  @!P0 IMAD.X R13, RZ, RZ, R7, P1 ;  /* 0x000000ffff0d8224 */ /* 0x000fe400008e0607 */
[----:B------:R-:W4:Y:S04]  /*01e0*/  @!P6 LDG.E.64 R6, desc[UR6][R16.64] ;  /* 0x000000061006e981 */ /* 0x000f28000c1e1b00 */
[----:B------:R-:W5:Y:S01]  /*01f0*/  @!P0 LDG.E.U8 R12, desc[UR6][R12.64] ;  /* 0x000000060c0c8981 */ /* 0x000f62000c1e1100 */
[----:B------:R-:W-:-:S04]  /*0200*/  ISETP.GT.U32.AND P1, PT, R18, 0x270f, PT ;  /* 0x0000270f1200780c */ /* 0x000fc80003f24070 */
[----:B------:R-:W-:Y:S02]  /*0210*/  ISETP.GT.U32.OR P2, PT, R0, 0x5f5b9ef, P1 ;  /* 0x05f5b9ef0000780c */ /* 0x000fe40000f44470 */
[----:B------:R-:W-:-:S11]  /*0220*/  ISETP.GE.U32.AND P3, PT, R2, 0x270f, PT ;  /* 0x0000270f0200780c */ /* 0x000fd60003f66070 */
[----:B------:R-:W-:-:S04]  /*0230*/  @!P2 IADD3 R14, P4, P5, R18, UR8, R3 ;  /* 0x00000008120eac10 */ /* 0x000fc8000fd9e003 */
[----:B------:R-:W-:Y:S02]  /*0240*/  @!P2 IADD3.X R15, PT, PT, RZ, UR9, RZ, P4, P5 ;  /* 0x00000009ff0fac10 */ /* 0x000fe4000a7ea4ff */
[----:B------:R-:W-:Y:S02]  /*0250*/  ISETP.GT.U32.OR P4, PT, R5, 0x270f, P3 ;  /* 0x0000270f0500780c */ /* 0x000fe40001f84470 */
[----:B------:R-:W0:Y:S01]  /*0260*/  @!P1 LDC.64 R4, c[0x0][0x380] ;  /* 0x0000e000ff049b82 */ /* 0x000e220000000a00 */
[----:B------:R-:W-:Y:S01]  /*0270*/  @!P1 IMAD.IADD R3, R3, 0x1, R18 ;  /* 0x0000000103039824 */ /* 0x000fe200078e0212 */
[----:B------:R-:W2:Y:S09]  /*0280*/  @!P2 LDG.E.U8 R27, desc[UR6][R14.64+0x2710] ;  /* 0x002710060e1ba981 */ /* 0x000eb2000c1e1100 */
[----:B------:R-:W1:Y:S01]  /*0290*/  @!P4 LDC.64 R20, c[0x0][0x380] ;  /* 0x0000e000ff14cb82 */ /* 0x000e620000000a00 */
[----:B------:R-:W-:-:S05]  /*02a0*/  @!P4 IMAD.IADD R19, R2, 0x1, R19 ;  /* 0x000000010213c824 */ /* 0x000fca00078e0213 */
[----:B-1----:R-:W-:-:S05]  /*02b0*/  @!P4 IADD3 R22, P5, PT, R19, R20, RZ ;  /* 0x000000141316c210 */ /* 0x002fca0007fbe0ff */
[----:B------:R-:W-:-:S05]  /*02c0*/  @!P4 IMAD.X R23, RZ, RZ, R21, P5 ;  /* 0x000000ffff17c224 */ /* 0x000fca00028e0615 */
[----:B------:R-:W2:Y:S01]  /*02d0*/  @!P4 LDG.E.U8 R22, desc[UR6][R22.64+0x1] ;  /* 0x000001061616c981 */ /* 0x000ea2000c1e1100 */
[----:B0-----:R-:W-:-:S05]  /*02e0*/  @!P1 IADD3 R18, P5, PT, R3, R4, RZ ;  /* 0x0000000403129210 */ /* 0x001fca0007fbe0ff */
[----:B------:R-:W-:Y:S01]  /*02f0*/  @!P1 IMAD.X R19, RZ, RZ, R5, P5 ;  /* 0x000000ffff139224 */ /* 0x000fe200028e0605 */
[----:B------:R-:W-:Y:S01]  /*0300*/  IADD3 R20, P5, PT, R0, UR8, RZ ;  /* 0x0000000800147c10 */ /* 0x000fe2000ffbe0ff */
[----:B------:R-:W2:Y:S04]  /*0310*/  @!P4 LDG.E.64 R4, desc[UR6][R16.64+0x10] ;  /* 0x000010061004c981 */ /* 0x000ea8000c1e1b00 */
[----:B------:R-:W2:Y:S01]  /*0320*/  @!P1 LDG.E.U8 R24, desc[UR6][R18.64] ;  /* 0x0000000612189981 */ /* 0x000ea2000c1e1100 */
[----:B------:R-:W-:Y:S01]  /*0330*/  IMAD.X R21, RZ, RZ, UR9, P5 ;  /* 0x00000009ff157e24 */ /* 0x000fe2000a8e06ff */
[----:B------:R-:W-:-:S04]  /*0340*/  ISETP.GT.U32.AND P5, PT, R2, 0x270e, PT ;  /* 0x0000270e0200780c */ /* 0x000fc80003fa4070 */
[----:B------:R-:W2:Y:S01]  /*0350*/  LDG.E.U8 R25, desc[UR6][R20.64] ;  /* 0x0000000614197981 */ /* 0x000ea2000c1e1100 */
[----:B------:R-:W-:-:S08]  /*0360*/  CS2R R2, SRZ ;  /* 0x0000000000027805 */ /* 0x000fd0000001ff00 */
[----:B------:R-:W2:Y:S01]  /*0370*/  @!P5 LDG.E.U8 R26, desc[UR6][R20.64+0x1] ;  /* 0x00000106141ad981 */ /* 0x000ea2000c1e1100 */
[----:B---3--:R-:W4:Y:S08]  /*0380*/  @!P6 I2F.F64.U16 R8, R8 ;  /* 0x000000080008e312 */ /* 0x008f300000101800 */
[----:B-----5:R-:W2:Y:S01]  /*0390*/  @!P0 I2F.F64.U16 R12, R12 ;  /* 0x0000000c000c8312 */ /* 0x020ea20000101800 */
[----:B----4-:R-:W-:Y:S01]  /*03a0*/  @!P6 DFMA R2, R8, R6, RZ ;  /* 0x000000060802e22b */ /* 0x010fe200000000ff */
[----:B------:R-:W-:Y:S01]  /*03b0*/  ISETP.GT.U32.AND P6, PT, R0, 0x5f5b9ef, PT ;  /* 0x05f5b9ef0000780c */ /* 0x000fe20003fc4070 */
[----:B------:R-:W3:Y:S04]  /*03c0*/  @!P1 LDG.E.64 R6, desc[UR6][R16.64+0x18] ;  /* 0x0000180610069981 */ /* 0x000ee8000c1e1b00 */
[----:B------:R-:W4:Y:S02]  /*03d0*/  LDG.E.64 R8, desc[UR6][R16.64+0x20] ;  /* 0x0000200610087981 */ /* 0x000f24000c1e1b00 */
[----:B--2---:R-:W-:Y:S01]  /*03e0*/  @!P0 DFMA R2, R12, R10, R2 ;  /* 0x0000000a0c02822b */ /* 0x004fe20000000002 */
[----:B------:R-:W-:Y:S01]  /*03f0*/  PLOP3.LUT P0, PT, PT, PT, PT, 0x8, 0x80 ;  /* 0x000000000080781c */ /* 0x000fe20003f0e170 */
[----:B------:R-:W2:Y:S04]  /*0400*/  @!P5 LDG.E.64 R10, desc[UR6][R16.64+0x28] ;  /* 0x00002806100ad981 */ /* 0x000ea8000c1e1b00 */
[----:B------:R-:W-:Y:S01]  /*0410*/  @!P6 PLOP3.LUT P0, PT, P3, PT, PT, 0x8, 0x80 ;  /* 0x000000000080e81c */ /* 0x000fe20001f0e170 */
[----:B------:R-:W5:Y:S04]  /*0420*/  @!P6 LDG.E.U8 R28, desc[UR6][R20.64+0x2710] ;  /* 0x00271006141ce981 */ /* 0x000f68000c1e1100 */
[----:B------:R-:W5:Y:S04]  /*0430*/  @!P2 LDG.E.64 R12, desc[UR6][R16.64+0x30] ;  /* 0x00003006100ca981 */ /* 0x000f68000c1e1b00 */
[----:B------:R-:W5:Y:S04]  /*0440*/  @!P6 LDG.E.64 R14, desc[UR6][R16.64+0x38] ;  /* 0x00003806100ee981 */ /* 0x000f68000c1e1b00 */
[----:B------:R-:W5:Y:S04]  /*0450*/  @P0 LDG.E.U8 R29, desc[UR6][R20.64+0x2711] ;  /* 0x00271106141d0981 */ /* 0x000f68000c1e1100 */
[----:B------:R-:W5:Y:S01]  /*0460*/  @P0 LDG.E.64 R18, desc[UR6][R16.64+0x40] ;  /* 0x0000400610120981 */ /* 0x000f62000c1e1b00 */
[----:B------:R-:W0:Y:S02]  /*0470*/  @!P4 I2F.F64.U16 R22, R22 ;  /* 0x000000160016c312 */ /* 0x000e240000101800 */
[----:B0-----:R-:W-:-:S06]  /*0480*/  @!P4 DFMA R2, R22, R4, R2 ;  /* 0x000000041602c22b */ /* 0x001fcc0000000002 */
[----:B------:R-:W3:Y:S08]  /*0490*/  @!P1 I2F.F64.U16 R4, R24 ;  /* 0x0000001800049312 */ /* 0x000ef00000101800 */
[----:B------:R-:W4:Y:S01]  /*04a0*/  I2F.F64.U16 R22, R25 ;  /* 0x0000001900167312 */ /* 0x000f220000101800 */
[----:B---3--:R-:W-:-:S07]  /*04b0*/  @!P1 DFMA R2, R4, R6, R2 ;  /* 0x000000060402922b */ /* 0x008fce0000000002 */
[----:B------:R-:W2:Y:S01]  /*04c0*/  @!P5 I2F.F64.U16 R4, R26 ;  /* 0x0000001a0004d312 */ /* 0x000ea20000101800 */
[----:B----4-:R-:W-:-:S07]  /*04d0*/  DFMA R2, R22, R8, R2 ;  /* 0x000000081602722b */ /* 0x010fce0000000002 */
[----:B------:R-:W0:Y:S01]  /*04e0*/  @!P2 I2F.F64.U16 R6, R27 ;  /* 0x0000001b0006a312 */ /* 0x000e220000101800 */
[----:B--2---:R-:W-:-:S07]  /*04f0*/  @!P5 DFMA R2, R4, R10, R2 ;  /* 0x0000000a0402d22b */ /* 0x004fce0000000002 */
[----:B-----5:R-:W1:Y:S01]  /*0500*/  @!P6 I2F.F64.U16 R4, R28 ;  /* 0x0000001c0004e312 */ /* 0x020e620000101800 */
[----:B0-----:R-:W-:-:S07]  /*0510*/  @!P2 DFMA R2, R6, R12, R2 ;  /* 0x0000000c0602a22b */ /* 0x001fce0000000002 */
[----:B------:R-:W0:Y:S01]  /*0520*/  @P0 I2F.F64.U16 R6, R29 ;  /* 0x0000001d00060312 */ /* 0x000e220000101800 */
[----:B-1----:R-:W-:-:S08]  /*0530*/  @!P6 DFMA R2, R4, R14, R2 ;  /* 0x0000000e0402e22b */ /* 0x002fd00000000002 */
[----:B0-----:R-:W-:-:S08]  /*0540*/  @P0 DFMA R2, R6, R18, R2 ;  /* 0x000000120602022b */ /* 0x001fd00000000002 */
[----:B------:R-:W-:Y:S01]  /*0550*/  DADD R2, |R2|, 0.5 ;  /* 0x3fe0000002027429 */ /* 0x000fe20000000200 */
[----:B------:R-:W-:-:S09]  /*0560*/  IADD3 R4, P0, PT, R0, UR10, RZ ;  /* 0x0000000a00047c10 */ /* 0x000fd2000ff1e0ff */
[----:B------:R-:W0:Y:S01]  /*0570*/  F2I.U32.F64.TRUNC R3, R2 ;  /* 0x0000000200037311 */ /* 0x000e22000030d000 */
[----:B------:R-:W-:Y:S02]  /*0580*/  IMAD.X R5, RZ, RZ, UR11, P0 ;  /* 0x0000000bff057e24 */ /* 0x000fe400080e06ff */
[----:B------:R-:W-:-:S05]  /*0590*/  VIADD R0, R0, UR4 ;  /* 0x0000000400007c36 */ /* 0x000fca0008000000 */
[----:B------:R-:W-:Y:S01]  /*05a0*/  ISETP.GE.U32.AND P0, PT, R0, 0x5f5e100, PT ;  /* 0x05f5e1000000780c */ /* 0x000fe20003f06070 */
[----:B0-----:R0:W-:-:S12]  /*05b0*/  STG.E.U8 desc[UR6][R4.64], R3 ;  /* 0x0000000304007986 */ /* 0x0011d8000c101106 */
[----:B------:R-:W-:Y:S05]  /*05c0*/  @!P0 BRA `(.L_x_0) ;  /* 0xfffffff800b48947 */ /* 0x000fea000383ffff */
[----:B------:R-:W-:Y:S05]  /*05d0*/  EXIT ;  /* 0x000000000000794d */ /* 0x000fea0003800000 */
.L_x_1:
[----:B------:R-:W-:-:S00]  /*05e0*/  BRA `(.L_x_1) ;  /* 0xfffffffc00fc7947 */ /* 0x000fc0000383ffff */
[----:B------:R-:W-:-:S00]  /*05f0*/  NOP ;  /* 0x0000000000007918 */ /* 0x000fc00000000000 */
        /* <DEDUP_REMOVED lines=8> */
.L_x_2:


//--------------------- .nv.shared.reserved.0     --------------------------
	.section	.nv.shared.reserved.0,"aw",@nobits
	.weak		__nv_reservedSMEM_offset_0_alias
	.size		__nv_reservedSMEM_offset_0_alias, 0, 64
	.other		__nv_reservedSMEM_offset_0_alias,@"STO_CUDA_RESERVED_SHARED STV_DEFAULT"
__nv_reservedSMEM_offset_0_alias:
	.zero		0
	.zero		64


//--------------------- .nv.constant0._Z14convolve2D_GPUPhS_Pd --------------------------
	.section	.nv.constant0._Z14convolve2D_GPUPhS_Pd,"a",@progbits
	.sectionflags	@""
	.align	4
.nv.constant0._Z14convolve2D_GPUPhS_Pd:
	.zero		920


//--------------------- SYMBOLS --------------------------

	.type		.nv.reservedSmem.offset0,@object
	.size		.nv.reservedSmem.offset0,0x4
